//
// Generated by NVIDIA NVVM Compiler
//
// Compiler Build ID: CL-36424714
// Cuda compilation tools, release 13.0, V13.0.88
// Based on NVVM 20.0.0
//

.version 9.0
.target sm_100
.address_size 64

	// .globl	_Z27convolution_1D_basic_kernelPfS_S_ii

.visible .entry _Z27convolution_1D_basic_kernelPfS_S_ii(
	.param .u64 .ptr .align 1 _Z27convolution_1D_basic_kernelPfS_S_ii_param_0,
	.param .u64 .ptr .align 1 _Z27convolution_1D_basic_kernelPfS_S_ii_param_1,
	.param .u64 .ptr .align 1 _Z27convolution_1D_basic_kernelPfS_S_ii_param_2,
	.param .u32 _Z27convolution_1D_basic_kernelPfS_S_ii_param_3,
	.param .u32 _Z27convolution_1D_basic_kernelPfS_S_ii_param_4
)
{
	.reg .pred 	%p<16>;
	.reg .b32 	%r<10>;
	.reg .b32 	%f<27>;
	.reg .b64 	%rd<19>;

	ld.param.u64 	%rd4, [_Z27convolution_1D_basic_kernelPfS_S_ii_param_0];
	ld.param.u64 	%rd5, [_Z27convolution_1D_basic_kernelPfS_S_ii_param_1];
	ld.param.u64 	%rd3, [_Z27convolution_1D_basic_kernelPfS_S_ii_param_2];
	ld.param.u32 	%r5, [_Z27convolution_1D_basic_kernelPfS_S_ii_param_4];
	cvta.to.global.u64 	%rd1, %rd5;
	cvta.to.global.u64 	%rd2, %rd4;
	mov.u32 	%r6, %ctaid.x;
	mov.u32 	%r7, %ntid.x;
	mov.u32 	%r8, %tid.x;
	mad.lo.s32 	%r1, %r6, %r7, %r8;
	add.s32 	%r2, %r1, -2;
	setp.lt.s32 	%p1, %r1, 2;
	setp.ge.s32 	%p2, %r2, %r5;
	mov.f32 	%f23, 0f00000000;
	or.pred  	%p3, %p1, %p2;
	@%p3 bra 	$L__BB0_2;
	mul.wide.u32 	%rd6, %r2, 4;
	add.s64 	%rd7, %rd2, %rd6;
	ld.global.f32 	%f12, [%rd7];
	ld.global.f32 	%f13, [%rd1];
	fma.rn.f32 	%f23, %f12, %f13, 0f00000000;
$L__BB0_2:
	bar.sync 	0;
	setp.lt.s32 	%p4, %r1, 1;
	setp.gt.s32 	%p5, %r1, %r5;
	or.pred  	%p6, %p4, %p5;
	@%p6 bra 	$L__BB0_4;
	add.s32 	%r9, %r1, -1;
	mul.wide.u32 	%rd8, %r9, 4;
	add.s64 	%rd9, %rd2, %rd8;
	ld.global.f32 	%f14, [%rd9];
	ld.global.f32 	%f15, [%rd1+4];
	fma.rn.f32 	%f23, %f14, %f15, %f23;
$L__BB0_4:
	bar.sync 	0;
	setp.lt.s32 	%p7, %r1, 0;
	setp.ge.s32 	%p8, %r1, %r5;
	or.pred  	%p9, %p7, %p8;
	@%p9 bra 	$L__BB0_6;
	mul.wide.u32 	%rd10, %r1, 4;
	add.s64 	%rd11, %rd2, %rd10;
	ld.global.f32 	%f16, [%rd11];
	ld.global.f32 	%f17, [%rd1+8];
	fma.rn.f32 	%f23, %f16, %f17, %f23;
$L__BB0_6:
	bar.sync 	0;
	add.s32 	%r3, %r1, 1;
	setp.lt.s32 	%p10, %r1, -1;
	setp.ge.s32 	%p11, %r3, %r5;
	or.pred  	%p12, %p10, %p11;
	@%p12 bra 	$L__BB0_8;
	mul.wide.u32 	%rd12, %r3, 4;
	add.s64 	%rd13, %rd2, %rd12;
	ld.global.f32 	%f18, [%rd13];
	ld.global.f32 	%f19, [%rd1+12];
	fma.rn.f32 	%f23, %f18, %f19, %f23;
$L__BB0_8:
	bar.sync 	0;
	add.s32 	%r4, %r1, 2;
	setp.lt.s32 	%p13, %r1, -2;
	setp.ge.s32 	%p14, %r4, %r5;
	or.pred  	%p15, %p13, %p14;
	@%p15 bra 	$L__BB0_10;
	mul.wide.u32 	%rd14, %r4, 4;
	add.s64 	%rd15, %rd2, %rd14;
	ld.global.f32 	%f20, [%rd15];
	ld.global.f32 	%f21, [%rd1+16];
	fma.rn.f32 	%f23, %f20, %f21, %f23;
$L__BB0_10:
	bar.sync 	0;
	cvta.to.global.u64 	%rd16, %rd3;
	mul.wide.s32 	%rd17, %r1, 4;
	add.s64 	%rd18, %rd16, %rd17;
	st.global.f32 	[%rd18], %f23;
	ret;

}


// ===== COMPILED SASS (sm_100) =====

	.target	sm_100

	.elftype	@"ET_EXEC"


//--------------------- .note.nv.tkinfo           --------------------------
	.section	.note.nv.tkinfo,"",@"SHT_NOTE"
	.sectionflags	@"SHF_NOTE_NV_TKINFO"
	.tkinfo
        /*0018*/ 	.word	0x00000002
        /*0030*/ 	.string	""
        /*0030*/ 	.string	"ptxas"
        /*0030*/ 	.string	"Cuda compilation tools, release 13.0, V13.0.88"
        /*0030*/ 	.string	"Build cuda_13.0.r13.0/compiler.36424714_0"
        /*0030*/ 	.string	"-arch sm_100 -m 64 "



//--------------------- .note.nv.cuinfo           --------------------------
	.section	.note.nv.cuinfo,"",@"SHT_NOTE"
	.sectionflags	@"SHF_NOTE_NV_CUINFO"
        /*0018*/ 	.short	0x0002
        /*001a*/ 	.short	0x0064
        /*001c*/ 	.short	0x0082
	.zero		2


//--------------------- .nv.info                  --------------------------
	.section	.nv.info,"",@"SHT_CUDA_INFO"
	.align	4


	//----- nvinfo : EIATTR_REGCOUNT
	.align		4
        /*0000*/ 	.byte	0x04, 0x2f
        /*0002*/ 	.short	(.L_1 - .L_0)
	.align		4
.L_0:
        /*0004*/ 	.word	index@(_Z27convolution_1D_basic_kernelPfS_S_ii)
        /*0008*/ 	.word	0x00000020


	//----- nvinfo : EIATTR_FRAME_SIZE
	.align		4
.L_1:
        /*000c*/ 	.byte	0x04, 0x11
        /*000e*/ 	.short	(.L_3 - .L_2)
	.align		4
.L_2:
        /*0010*/ 	.word	index@(_Z27convolution_1D_basic_kernelPfS_S_ii)
        /*0014*/ 	.word	0x00000000


	//----- nvinfo : EIATTR_MIN_STACK_SIZE
	.align		4
.L_3:
        /*0018*/ 	.byte	0x04, 0x12
        /*001a*/ 	.short	(.L_5 - .L_4)
	.align		4
.L_4:
        /*001c*/ 	.word	index@(_Z27convolution_1D_basic_kernelPfS_S_ii)
        /*0020*/ 	.word	0x00000000
.L_5:


//--------------------- .nv.compat                --------------------------
	.section	.nv.compat,"",@"SHT_CUDA_COMPAT_INFO"
	.align	4
        /*0000*/ 	.byte	0x02, 0x09, 0x00, 0x00, 0x02, 0x02, 0x01, 0x00, 0x02, 0x05, 0x05, 0x00, 0x03, 0x07, 0x01, 0x01
        /*0010*/ 	.byte	0x02, 0x03, 0x00, 0x00, 0x02, 0x06, 0x01, 0x00, 0x04, 0x0b, 0x08, 0x00, 0x09, 0x00, 0x00, 0x00
        /*0020*/ 	.byte	0x00, 0x00, 0x00, 0x00


//--------------------- .nv.info._Z27convolution_1D_basic_kernelPfS_S_ii --------------------------
	.section	.nv.info._Z27convolution_1D_basic_kernelPfS_S_ii,"",@"SHT_CUDA_INFO"
	.sectionflags	@""
	.align	4


	//----- nvinfo : EIATTR_CUDA_API_VERSION
	.align		4
        /*0000*/ 	.byte	0x04, 0x37
        /*0002*/ 	.short	(.L_7 - .L_6)
.L_6:
        /*0004*/ 	.word	0x00000082


	//----- nvinfo : EIATTR_KPARAM_INFO
	.align		4
.L_7:
        /*0008*/ 	.byte	0x04, 0x17
        /*000a*/ 	.short	(.L_9 - .L_8)
.L_8:
        /*000c*/ 	.word	0x00000000
        /*0010*/ 	.short	0x0004
        /*0012*/ 	.short	0x001c
        /*0014*/ 	.byte	0x00, 0xf0, 0x11, 0x00


	//----- nvinfo : EIATTR_KPARAM_INFO
	.align		4
.L_9:
        /*0018*/ 	.byte	0x04, 0x17
        /*001a*/ 	.short	(.L_11 - .L_10)
.L_10:
        /*001c*/ 	.word	0x00000000
        /*0020*/ 	.short	0x0003
        /*0022*/ 	.short	0x0018
        /*0024*/ 	.byte	0x00, 0xf0, 0x11, 0x00


	//----- nvinfo : EIATTR_KPARAM_INFO
	.align		4
.L_11:
        /*0028*/ 	.byte	0x04, 0x17
        /*002a*/ 	.short	(.L_13 - .L_12)
.L_12:
        /*002c*/ 	.word	0x00000000
        /*0030*/ 	.short	0x0002
        /*0032*/ 	.short	0x0010
        /*0034*/ 	.byte	0x00, 0xf5, 0x21, 0x00


	//----- nvinfo : EIATTR_KPARAM_INFO
	.align		4
.L_13:
        /*0038*/ 	.byte	0x04, 0x17
        /*003a*/ 	.short	(.L_15 - .L_14)
.L_14:
        /*003c*/ 	.word	0x00000000
        /*0040*/ 	.short	0x0001
        /*0042*/ 	.short	0x0008
        /*0044*/ 	.byte	0x00, 0xf5, 0x21, 0x00


	//----- nvinfo : EIATTR_KPARAM_INFO
	.align		4
.L_15:
        /*0048*/ 	.byte	0x04, 0x17
        /*004a*/ 	.short	(.L_17 - .L_16)
.L_16:
        /*004c*/ 	.word	0x00000000
        /*0050*/ 	.short	0x0000
        /*0052*/ 	.short	0x0000
        /*0054*/ 	.byte	0x00, 0xf5, 0x21, 0x00


	//----- nvinfo : EIATTR_SPARSE_MMA_MASK
	.align		4
.L_17:
        /*0058*/ 	.byte	0x03, 0x50
        /*005a*/ 	.short	0x0000


	//----- nvinfo : EIATTR_MAXREG_COUNT
	.align		4
        /*005c*/ 	.byte	0x03, 0x1b
        /*005e*/ 	.short	0x00ff


	//----- nvinfo : EIATTR_NUM_BARRIERS
	.align		4
        /*0060*/ 	.byte	0x02, 0x4c
        /*0062*/ 	.byte	0x01
	.zero		1


	//----- nvinfo : EIATTR_MERCURY_ISA_VERSION
	.align		4
        /*0064*/ 	.byte	0x03, 0x5f
        /*0066*/ 	.short	0x0101


	//----- nvinfo : EIATTR_VRC_CTA_INIT_COUNT
	.align		4
        /*0068*/ 	.byte	0x02, 0x4a
	.zero		1
	.zero		1


	//----- nvinfo : EIATTR_EXIT_INSTR_OFFSETS
	.align		4
        /*006c*/ 	.byte	0x04, 0x1c
        /*006e*/ 	.short	(.L_19 - .L_18)


	//   ....[0]....
.L_18:
        /*0070*/ 	.word	0x000003c0


	//----- nvinfo : EIATTR_CBANK_PARAM_SIZE
	.align		4
.L_19:
        /*0074*/ 	.byte	0x03, 0x19
        /*0076*/ 	.short	0x0020


	//----- nvinfo : EIATTR_PARAM_CBANK
	.align		4
        /*0078*/ 	.byte	0x04, 0x0a
        /*007a*/ 	.short	(.L_21 - .L_20)
	.align		4
.L_20:
        /*007c*/ 	.word	index@(.nv.constant0._Z27convolution_1D_basic_kernelPfS_S_ii)
        /*0080*/ 	.short	0x0380
        /*0082*/ 	.short	0x0020


	//----- nvinfo : EIATTR_SW_WAR
	.align		4
.L_21:
        /*0084*/ 	.byte	0x04, 0x36
        /*0086*/ 	.short	(.L_23 - .L_22)
.L_22:
        /*0088*/ 	.word	0x00000008
.L_23:


//--------------------- .nv.callgraph             --------------------------
	.section	.nv.callgraph,"",@"SHT_CUDA_CALLGRAPH"
	.align	4
	.sectionentsize	8
	.align		4
        /*0000*/ 	.word	0x00000000
	.align		4
        /*0004*/ 	.word	0xffffffff
	.align		4
        /*0008*/ 	.word	0x00000000
	.align		4
        /*000c*/ 	.word	0xfffffffe
	.align		4
        /*0010*/ 	.word	0x00000000
	.align		4
        /*0014*/ 	.word	0xfffffffd
	.align		4
        /*0018*/ 	.word	0x00000000
	.align		4
        /*001c*/ 	.word	0xfffffffc


//--------------------- .text._Z27convolution_1D_basic_kernelPfS_S_ii --------------------------
	.section	.text._Z27convolution_1D_basic_kernelPfS_S_ii,"ax",@progbits
	.align	128
        .global         _Z27convolution_1D_basic_kernelPfS_S_ii
        .type           _Z27convolution_1D_basic_kernelPfS_S_ii,@function
        .size           _Z27convolution_1D_basic_kernelPfS_S_ii,(.L_x_1 - _Z27convolution_1D_basic_kernelPfS_S_ii)
        .other          _Z27convolution_1D_basic_kernelPfS_S_ii,@"STO_CUDA_ENTRY STV_DEFAULT"
_Z27convolution_1D_basic_kernelPfS_S_ii:
.text._Z27convolution_1D_basic_kernelPfS_S_ii:
[----:B------:R-:W-:Y:S01]  /*0000*/  LDC R1, c[0x0][0x37c] ;  /* 0x0000df00ff017b82 */ /* 0x000fe20000000800 */
[----:B------:R-:W0:Y:S07]  /*0010*/  S2R R0, SR_TID.X ;  /* 0x0000000000007919 */ /* 0x000e2e0000002100 */
[----:B------:R-:W0:Y:S01]  /*0020*/  S2UR UR4, SR_CTAID.X ;  /* 0x00000000000479c3 */ /* 0x000e220000002500 */
[----:B------:R-:W1:Y:S07]  /*0030*/  LDCU UR5, c[0x0][0x39c] ;  /* 0x00007380ff0577ac */ /* 0x000e6e0008000800 */
[----:B------:R-:W0:Y:S02]  /*0040*/  LDC R21, c[0x0][0x360] ;  /* 0x0000d800ff157b82 */ /* 0x000e240000000800 */
[----:B0-----:R-:W-:-:S05]  /*0050*/  IMAD R21, R21, UR4, R0 ;  /* 0x0000000415157c24 */ /* 0x001fca000f8e0200 */
[C---:B------:R-:W-:Y:S02]  /*0060*/  IADD3 R29, PT, PT, R21.reuse, -0x2, RZ ;  /* 0xfffffffe151d7810 */ /* 0x040fe40007ffe0ff */
[----:B-1----:R-:W-:Y:S02]  /*0070*/  ISETP.GT.AND P1, PT, R21, UR5, PT ;  /* 0x0000000515007c0c */ /* 0x002fe4000bf24270 */
[----:B------:R-:W-:Y:S02]  /*0080*/  ISETP.GE.AND P0, PT, R29, UR5, PT ;  /* 0x000000051d007c0c */ /* 0x000fe4000bf06270 */
[C---:B------:R-:W-:Y:S02]  /*0090*/  ISETP.LT.OR P1, PT, R21.reuse, 0x1, P1 ;  /* 0x000000011500780c */ /* 0x040fe40000f21670 */
[C---:B------:R-:W-:Y:S02]  /*00a0*/  ISETP.LT.OR P0, PT, R21.reuse, 0x2, P0 ;  /* 0x000000021500780c */ /* 0x040fe40000701670 */
[----:B------:R-:W-:-:S02]  /*00b0*/  IADD3 R25, PT, PT, R21, 0x1, RZ ;  /* 0x0000000115197810 */ /* 0x000fc40007ffe0ff */
[C---:B------:R-:W-:Y:S02]  /*00c0*/  IADD3 R23, PT, PT, R21.reuse, 0x2, RZ ;  /* 0x0000000215177810 */ /* 0x040fe40007ffe0ff */
[----:B------:R-:W-:Y:S02]  /*00d0*/  ISETP.GE.AND P2, PT, R21, UR5, PT ;  /* 0x0000000515007c0c */ /* 0x000fe4000bf46270 */
[----:B------:R-:W-:Y:S02]  /*00e0*/  ISETP.GE.AND P4, PT, R25, UR5, PT ;  /* 0x0000000519007c0c */ /* 0x000fe4000bf86270 */
[----:B------:R-:W-:Y:S01]  /*00f0*/  ISETP.GE.AND P3, PT, R23, UR5, PT ;  /* 0x0000000517007c0c */ /* 0x000fe2000bf66270 */
[----:B------:R-:W0:Y:S01]  /*0100*/  @!P1 LDC.64 R8, c[0x0][0x380] ;  /* 0x0000e000ff089b82 */ /* 0x000e220000000a00 */
[----:B------:R-:W1:Y:S01]  /*0110*/  LDCU.64 UR4, c[0x0][0x358] ;  /* 0x00006b00ff0477ac */ /* 0x000e620008000a00 */
[C---:B------:R-:W-:Y:S02]  /*0120*/  @!P1 IADD3 R0, PT, PT, R21.reuse, -0x1, RZ ;  /* 0xffffffff15009810 */ /* 0x040fe40007ffe0ff */
[----:B------:R-:W-:-:S02]  /*0130*/  ISETP.LT.OR P2, PT, R21, RZ, P2 ;  /* 0x000000ff1500720c */ /* 0x000fc40001741670 */
[C---:B------:R-:W-:Y:S02]  /*0140*/  ISETP.LT.OR P4, PT, R21.reuse, -0x1, P4 ;  /* 0xffffffff1500780c */ /* 0x040fe40002781670 */
[----:B------:R-:W2:Y:S01]  /*0150*/  @!P0 LDC.64 R26, c[0x0][0x380] ;  /* 0x0000e000ff1a8b82 */ /* 0x000ea20000000a00 */
[----:B------:R-:W-:-:S07]  /*0160*/  ISETP.LT.OR P3, PT, R21, -0x2, P3 ;  /* 0xfffffffe1500780c */ /* 0x000fce0001f61670 */
[----:B------:R-:W3:Y:S01]  /*0170*/  @!P0 LDC.64 R18, c[0x0][0x388] ;  /* 0x0000e200ff128b82 */ /* 0x000ee20000000a00 */
[----:B0-----:R-:W-:-:S07]  /*0180*/  @!P1 IMAD.WIDE.U32 R8, R0, 0x4, R8 ;  /* 0x0000000400089825 */ /* 0x001fce00078e0008 */
[----:B------:R-:W0:Y:S01]  /*0190*/  @!P1 LDC.64 R14, c[0x0][0x388] ;  /* 0x0000e200ff0e9b82 */ /* 0x000e220000000a00 */
[----:B--2---:R-:W-:-:S07]  /*01a0*/  @!P0 IMAD.WIDE.U32 R26, R29, 0x4, R26 ;  /* 0x000000041d1a8825 */ /* 0x004fce00078e001a */
[----:B------:R-:W2:Y:S01]  /*01b0*/  @!P2 LDC.64 R16, c[0x0][0x380] ;  /* 0x0000e000ff10ab82 */ /* 0x000ea20000000a00 */
[----:B-1----:R-:W4:Y:S04]  /*01c0*/  @!P0 LDG.E R0, desc[UR4][R26.64] ;  /* 0x000000041a008981 */ /* 0x002f28000c1e1900 */
[----:B---3--:R-:W4:Y:S03]  /*01d0*/  @!P0 LDG.E R19, desc[UR4][R18.64] ;  /* 0x0000000412138981 */ /* 0x008f26000c1e1900 */
[----:B------:R-:W1:Y:S08]  /*01e0*/  @!P2 LDC.64 R10, c[0x0][0x388] ;  /* 0x0000e200ff0aab82 */ /* 0x000e700000000a00 */
[----:B------:R-:W-:Y:S08]  /*01f0*/  BAR.SYNC.DEFER_BLOCKING 0x0 ;  /* 0x0000000000007b1d */ /* 0x000ff00000010000 */
[----:B------:R-:W3:Y:S08]  /*0200*/  @!P4 LDC.64 R2, c[0x0][0x380] ;  /* 0x0000e000ff02cb82 */ /* 0x000ef00000000a00 */
[----:B------:R-:W5:Y:S08]  /*0210*/  @!P4 LDC.64 R6, c[0x0][0x388] ;  /* 0x0000e200ff06cb82 */ /* 0x000f700000000a00 */
[----:B------:R-:W5:Y:S01]  /*0220*/  @!P3 LDC.64 R12, c[0x0][0x380] ;  /* 0x0000e000ff0cbb82 */ /* 0x000f620000000a00 */
[----:B------:R5:W4:Y:S04]  /*0230*/  @!P1 LDG.E R8, desc[UR4][R8.64] ;  /* 0x0000000408089981 */ /* 0x000b28000c1e1900 */
[----:B0-----:R-:W4:Y:S03]  /*0240*/  @!P1 LDG.E R15, desc[UR4][R14.64+0x4] ;  /* 0x000004040e0f9981 */ /* 0x001f26000c1e1900 */
[----:B------:R-:W0:Y:S08]  /*0250*/  @!P3 LDC.64 R4, c[0x0][0x388] ;  /* 0x0000e200ff04bb82 */ /* 0x000e300000000a00 */
[----:B------:R-:W-:Y:S01]  /*0260*/  BAR.SYNC.DEFER_BLOCKING 0x0 ;  /* 0x0000000000007b1d */ /* 0x000fe20000010000 */
[----:B--2---:R-:W-:-:S04]  /*0270*/  @!P2 IMAD.WIDE.U32 R16, R21, 0x4, R16 ;  /* 0x000000041510a825 */ /* 0x004fc800078e0010 */
[----:B---3--:R-:W-:Y:S02]  /*0280*/  @!P4 IMAD.WIDE.U32 R2, R25, 0x4, R2 ;  /* 0x000000041902c825 */ /* 0x008fe400078e0002 */
[----:B------:R-:W2:Y:S04]  /*0290*/  @!P2 LDG.E R16, desc[UR4][R16.64] ;  /* 0x000000041010a981 */ /* 0x000ea8000c1e1900 */
[----:B-1----:R-:W2:Y:S01]  /*02a0*/  @!P2 LDG.E R10, desc[UR4][R10.64+0x8] ;  /* 0x000008040a0aa981 */ /* 0x002ea2000c1e1900 */
[----:B------:R-:W-:Y:S01]  /*02b0*/  BAR.SYNC.DEFER_BLOCKING 0x0 ;  /* 0x0000000000007b1d */ /* 0x000fe20000010000 */
[----:B-----5:R-:W-:-:S04]  /*02c0*/  @!P3 IMAD.WIDE.U32 R12, R23, 0x4, R12 ;  /* 0x00000004170cb825 */ /* 0x020fc800078e000c */
[----:B------:R-:W-:-:S03]  /*02d0*/  HFMA2 R9, -RZ, RZ, 0, 0 ;  /* 0x00000000ff097431 */ /* 0x000fc600000001ff */
[----:B------:R-:W1:Y:S01]  /*02e0*/  LDC.64 R22, c[0x0][0x390] ;  /* 0x0000e400ff167b82 */ /* 0x000e620000000a00 */
[----:B------:R-:W3:Y:S04]  /*02f0*/  @!P4 LDG.E R2, desc[UR4][R2.64] ;  /* 0x000000040202c981 */ /* 0x000ee8000c1e1900 */
[----:B------:R-:W3:Y:S03]  /*0300*/  @!P4 LDG.E R6, desc[UR4][R6.64+0xc] ;  /* 0x00000c040606c981 */ /* 0x000ee6000c1e1900 */
[----:B------:R-:W-:Y:S06]  /*0310*/  BAR.SYNC.DEFER_BLOCKING 0x0 ;  /* 0x0000000000007b1d */ /* 0x000fec0000010000 */
[----:B------:R-:W5:Y:S04]  /*0320*/  @!P3 LDG.E R12, desc[UR4][R12.64] ;  /* 0x000000040c0cb981 */ /* 0x000f68000c1e1900 */
[----:B0-----:R-:W5:Y:S01]  /*0330*/  @!P3 LDG.E R4, desc[UR4][R4.64+0x10] ;  /* 0x000010040404b981 */ /* 0x001f62000c1e1900 */
[----:B----4-:R-:W-:-:S04]  /*0340*/  @!P0 FFMA R9, R0, R19, RZ ;  /* 0x0000001300098223 */ /* 0x010fc800000000ff */
[----:B------:R-:W-:-:S04]  /*0350*/  @!P1 FFMA R9, R8, R15, R9 ;  /* 0x0000000f08099223 */ /* 0x000fc80000000009 */
[----:B--2---:R-:W-:-:S04]  /*0360*/  @!P2 FFMA R9, R16, R10, R9 ;  /* 0x0000000a1009a223 */ /* 0x004fc80000000009 */
[----:B---3--:R-:W-:Y:S01]  /*0370*/  @!P4 FFMA R9, R2, R6, R9 ;  /* 0x000000060209c223 */ /* 0x008fe20000000009 */
[----:B-1----:R-:W-:-:S04]  /*0380*/  IMAD.WIDE R2, R21, 0x4, R22 ;  /* 0x0000000415027825 */ /* 0x002fc800078e0216 */
[----:B-----5:R-:W-:Y:S01]  /*0390*/  @!P3 FFMA R9, R12, R4, R9 ;  /* 0x000000040c09b223 */ /* 0x020fe20000000009 */
[----:B------:R-:W-:Y:S06]  /*03a0*/  BAR.SYNC.DEFER_BLOCKING 0x0 ;  /* 0x0000000000007b1d */ /* 0x000fec0000010000 */
[----:B------:R-:W-:Y:S01]  /*03b0*/  STG.E desc[UR4][R2.64], R9 ;  /* 0x0000000902007986 */ /* 0x000fe2000c101904 */
[----:B------:R-:W-:Y:S05]  /*03c0*/  EXIT ;  /* 0x000000000000794d */ /* 0x000fea0003800000 */
.L_x_0:
[----:B------:R-:W-:-:S00]  /*03d0*/  BRA `(.L_x_0) ;  /* 0xfffffffc00fc7947 */ /* 0x000fc0000383ffff */
[----:B------:R-:W-:-:S00]  /*03e0*/  NOP ;  /* 0x0000000000007918 */ /* 0x000fc00000000000 */
        /* <DEDUP_REMOVED lines=9> */
.L_x_1:


//--------------------- .nv.shared.reserved.0     --------------------------
	.section	.nv.shared.reserved.0,"aw",@nobits
	.weak		__nv_reservedSMEM_offset_0_alias
	.size		__nv_reservedSMEM_offset_0_alias, 0, 64
	.other		__nv_reservedSMEM_offset_0_alias,@"STO_CUDA_RESERVED_SHARED STV_DEFAULT"
__nv_reservedSMEM_offset_0_alias:
	.zero		0
	.zero		64


//--------------------- .nv.constant0._Z27convolution_1D_basic_kernelPfS_S_ii --------------------------
	.section	.nv.constant0._Z27convolution_1D_basic_kernelPfS_S_ii,"a",@progbits
	.sectionflags	@""
	.align	4
.nv.constant0._Z27convolution_1D_basic_kernelPfS_S_ii:
	.zero		928


//--------------------- SYMBOLS --------------------------

	.type		.nv.reservedSmem.offset0,@object
	.size		.nv.reservedSmem.offset0,0x4
